//
// Generated by NVIDIA NVVM Compiler
//
// Compiler Build ID: CL-36424714
// Cuda compilation tools, release 13.0, V13.0.88
// Based on NVVM 20.0.0
//

.version 9.0
.target sm_100
.address_size 64

	// .globl	_Z17sumMatrixOnDevicePfS_S_ii

.visible .entry _Z17sumMatrixOnDevicePfS_S_ii(
	.param .u64 .ptr .align 1 _Z17sumMatrixOnDevicePfS_S_ii_param_0,
	.param .u64 .ptr .align 1 _Z17sumMatrixOnDevicePfS_S_ii_param_1,
	.param .u64 .ptr .align 1 _Z17sumMatrixOnDevicePfS_S_ii_param_2,
	.param .u32 _Z17sumMatrixOnDevicePfS_S_ii_param_3,
	.param .u32 _Z17sumMatrixOnDevicePfS_S_ii_param_4
)
{
	.reg .pred 	%p<12>;
	.reg .b32 	%r<38>;
	.reg .b32 	%f<88>;
	.reg .b64 	%rd<101>;

	ld.param.u64 	%rd4, [_Z17sumMatrixOnDevicePfS_S_ii_param_0];
	ld.param.u64 	%rd5, [_Z17sumMatrixOnDevicePfS_S_ii_param_1];
	ld.param.u64 	%rd6, [_Z17sumMatrixOnDevicePfS_S_ii_param_2];
	ld.param.u32 	%r23, [_Z17sumMatrixOnDevicePfS_S_ii_param_3];
	ld.param.u32 	%r24, [_Z17sumMatrixOnDevicePfS_S_ii_param_4];
	cvta.to.global.u64 	%rd1, %rd6;
	cvta.to.global.u64 	%rd2, %rd5;
	cvta.to.global.u64 	%rd3, %rd4;
	mov.u32 	%r25, %tid.x;
	mov.u32 	%r26, %ctaid.x;
	mov.u32 	%r27, %ntid.x;
	mad.lo.s32 	%r1, %r26, %r27, %r25;
	setp.ge.u32 	%p1, %r1, %r23;
	setp.lt.s32 	%p2, %r24, 1;
	or.pred  	%p3, %p1, %p2;
	@%p3 bra 	$L__BB0_13;
	and.b32  	%r2, %r24, 15;
	setp.lt.u32 	%p4, %r24, 16;
	mov.b32 	%r34, 0;
	@%p4 bra 	$L__BB0_4;
	and.b32  	%r34, %r24, 2147483632;
	neg.s32 	%r32, %r34;
	shl.b32 	%r5, %r23, 4;
	mul.wide.s32 	%rd11, %r23, 4;
	mov.u32 	%r31, %r1;
$L__BB0_3:
	.pragma "nounroll";
	mul.wide.s32 	%rd7, %r31, 4;
	add.s64 	%rd8, %rd3, %rd7;
	ld.global.f32 	%f1, [%rd8];
	add.s64 	%rd9, %rd2, %rd7;
	ld.global.f32 	%f2, [%rd9];
	add.f32 	%f3, %f1, %f2;
	add.s64 	%rd10, %rd1, %rd7;
	st.global.f32 	[%rd10], %f3;
	add.s64 	%rd12, %rd8, %rd11;
	ld.global.f32 	%f4, [%rd12];
	add.s64 	%rd13, %rd9, %rd11;
	ld.global.f32 	%f5, [%rd13];
	add.f32 	%f6, %f4, %f5;
	add.s64 	%rd14, %rd10, %rd11;
	st.global.f32 	[%rd14], %f6;
	add.s64 	%rd15, %rd12, %rd11;
	ld.global.f32 	%f7, [%rd15];
	add.s64 	%rd16, %rd13, %rd11;
	ld.global.f32 	%f8, [%rd16];
	add.f32 	%f9, %f7, %f8;
	add.s64 	%rd17, %rd14, %rd11;
	st.global.f32 	[%rd17], %f9;
	add.s64 	%rd18, %rd15, %rd11;
	ld.global.f32 	%f10, [%rd18];
	add.s64 	%rd19, %rd16, %rd11;
	ld.global.f32 	%f11, [%rd19];
	add.f32 	%f12, %f10, %f11;
	add.s64 	%rd20, %rd17, %rd11;
	st.global.f32 	[%rd20], %f12;
	add.s64 	%rd21, %rd18, %rd11;
	ld.global.f32 	%f13, [%rd21];
	add.s64 	%rd22, %rd19, %rd11;
	ld.global.f32 	%f14, [%rd22];
	add.f32 	%f15, %f13, %f14;
	add.s64 	%rd23, %rd20, %rd11;
	st.global.f32 	[%rd23], %f15;
	add.s64 	%rd24, %rd21, %rd11;
	ld.global.f32 	%f16, [%rd24];
	add.s64 	%rd25, %rd22, %rd11;
	ld.global.f32 	%f17, [%rd25];
	add.f32 	%f18, %f16, %f17;
	add.s64 	%rd26, %rd23, %rd11;
	st.global.f32 	[%rd26], %f18;
	add.s64 	%rd27, %rd24, %rd11;
	ld.global.f32 	%f19, [%rd27];
	add.s64 	%rd28, %rd25, %rd11;
	ld.global.f32 	%f20, [%rd28];
	add.f32 	%f21, %f19, %f20;
	add.s64 	%rd29, %rd26, %rd11;
	st.global.f32 	[%rd29], %f21;
	add.s64 	%rd30, %rd27, %rd11;
	ld.global.f32 	%f22, [%rd30];
	add.s64 	%rd31, %rd28, %rd11;
	ld.global.f32 	%f23, [%rd31];
	add.f32 	%f24, %f22, %f23;
	add.s64 	%rd32, %rd29, %rd11;
	st.global.f32 	[%rd32], %f24;
	add.s64 	%rd33, %rd30, %rd11;
	ld.global.f32 	%f25, [%rd33];
	add.s64 	%rd34, %rd31, %rd11;
	ld.global.f32 	%f26, [%rd34];
	add.f32 	%f27, %f25, %f26;
	add.s64 	%rd35, %rd32, %rd11;
	st.global.f32 	[%rd35], %f27;
	add.s64 	%rd36, %rd33, %rd11;
	ld.global.f32 	%f28, [%rd36];
	add.s64 	%rd37, %rd34, %rd11;
	ld.global.f32 	%f29, [%rd37];
	add.f32 	%f30, %f28, %f29;
	add.s64 	%rd38, %rd35, %rd11;
	st.global.f32 	[%rd38], %f30;
	add.s64 	%rd39, %rd36, %rd11;
	ld.global.f32 	%f31, [%rd39];
	add.s64 	%rd40, %rd37, %rd11;
	ld.global.f32 	%f32, [%rd40];
	add.f32 	%f33, %f31, %f32;
	add.s64 	%rd41, %rd38, %rd11;
	st.global.f32 	[%rd41], %f33;
	add.s64 	%rd42, %rd39, %rd11;
	ld.global.f32 	%f34, [%rd42];
	add.s64 	%rd43, %rd40, %rd11;
	ld.global.f32 	%f35, [%rd43];
	add.f32 	%f36, %f34, %f35;
	add.s64 	%rd44, %rd41, %rd11;
	st.global.f32 	[%rd44], %f36;
	add.s64 	%rd45, %rd42, %rd11;
	ld.global.f32 	%f37, [%rd45];
	add.s64 	%rd46, %rd43, %rd11;
	ld.global.f32 	%f38, [%rd46];
	add.f32 	%f39, %f37, %f38;
	add.s64 	%rd47, %rd44, %rd11;
	st.global.f32 	[%rd47], %f39;
	add.s64 	%rd48, %rd45, %rd11;
	ld.global.f32 	%f40, [%rd48];
	add.s64 	%rd49, %rd46, %rd11;
	ld.global.f32 	%f41, [%rd49];
	add.f32 	%f42, %f40, %f41;
	add.s64 	%rd50, %rd47, %rd11;
	st.global.f32 	[%rd50], %f42;
	add.s64 	%rd51, %rd48, %rd11;
	ld.global.f32 	%f43, [%rd51];
	add.s64 	%rd52, %rd49, %rd11;
	ld.global.f32 	%f44, [%rd52];
	add.f32 	%f45, %f43, %f44;
	add.s64 	%rd53, %rd50, %rd11;
	st.global.f32 	[%rd53], %f45;
	add.s64 	%rd54, %rd51, %rd11;
	ld.global.f32 	%f46, [%rd54];
	add.s64 	%rd55, %rd52, %rd11;
	ld.global.f32 	%f47, [%rd55];
	add.f32 	%f48, %f46, %f47;
	add.s64 	%rd56, %rd53, %rd11;
	st.global.f32 	[%rd56], %f48;
	add.s32 	%r32, %r32, 16;
	add.s32 	%r31, %r31, %r5;
	setp.ne.s32 	%p5, %r32, 0;
	@%p5 bra 	$L__BB0_3;
$L__BB0_4:
	setp.eq.s32 	%p6, %r2, 0;
	@%p6 bra 	$L__BB0_13;
	and.b32  	%r11, %r24, 7;
	setp.lt.u32 	%p7, %r2, 8;
	@%p7 bra 	$L__BB0_7;
	mad.lo.s32 	%r29, %r34, %r23, %r1;
	mul.wide.s32 	%rd57, %r29, 4;
	add.s64 	%rd58, %rd3, %rd57;
	ld.global.f32 	%f49, [%rd58];
	add.s64 	%rd59, %rd2, %rd57;
	ld.global.f32 	%f50, [%rd59];
	add.f32 	%f51, %f49, %f50;
	add.s64 	%rd60, %rd1, %rd57;
	st.global.f32 	[%rd60], %f51;
	mul.wide.s32 	%rd61, %r23, 4;
	add.s64 	%rd62, %rd58, %rd61;
	ld.global.f32 	%f52, [%rd62];
	add.s64 	%rd63, %rd59, %rd61;
	ld.global.f32 	%f53, [%rd63];
	add.f32 	%f54, %f52, %f53;
	add.s64 	%rd64, %rd60, %rd61;
	st.global.f32 	[%rd64], %f54;
	add.s64 	%rd65, %rd62, %rd61;
	ld.global.f32 	%f55, [%rd65];
	add.s64 	%rd66, %rd63, %rd61;
	ld.global.f32 	%f56, [%rd66];
	add.f32 	%f57, %f55, %f56;
	add.s64 	%rd67, %rd64, %rd61;
	st.global.f32 	[%rd67], %f57;
	add.s64 	%rd68, %rd65, %rd61;
	ld.global.f32 	%f58, [%rd68];
	add.s64 	%rd69, %rd66, %rd61;
	ld.global.f32 	%f59, [%rd69];
	add.f32 	%f60, %f58, %f59;
	add.s64 	%rd70, %rd67, %rd61;
	st.global.f32 	[%rd70], %f60;
	add.s64 	%rd71, %rd68, %rd61;
	ld.global.f32 	%f61, [%rd71];
	add.s64 	%rd72, %rd69, %rd61;
	ld.global.f32 	%f62, [%rd72];
	add.f32 	%f63, %f61, %f62;
	add.s64 	%rd73, %rd70, %rd61;
	st.global.f32 	[%rd73], %f63;
	add.s64 	%rd74, %rd71, %rd61;
	ld.global.f32 	%f64, [%rd74];
	add.s64 	%rd75, %rd72, %rd61;
	ld.global.f32 	%f65, [%rd75];
	add.f32 	%f66, %f64, %f65;
	add.s64 	%rd76, %rd73, %rd61;
	st.global.f32 	[%rd76], %f66;
	add.s64 	%rd77, %rd74, %rd61;
	ld.global.f32 	%f67, [%rd77];
	add.s64 	%rd78, %rd75, %rd61;
	ld.global.f32 	%f68, [%rd78];
	add.f32 	%f69, %f67, %f68;
	add.s64 	%rd79, %rd76, %rd61;
	st.global.f32 	[%rd79], %f69;
	add.s64 	%rd80, %rd77, %rd61;
	ld.global.f32 	%f70, [%rd80];
	add.s64 	%rd81, %rd78, %rd61;
	ld.global.f32 	%f71, [%rd81];
	add.f32 	%f72, %f70, %f71;
	add.s64 	%rd82, %rd79, %rd61;
	st.global.f32 	[%rd82], %f72;
	add.s32 	%r34, %r34, 8;
$L__BB0_7:
	setp.eq.s32 	%p8, %r11, 0;
	@%p8 bra 	$L__BB0_13;
	and.b32  	%r14, %r24, 3;
	setp.lt.u32 	%p9, %r11, 4;
	@%p9 bra 	$L__BB0_10;
	mad.lo.s32 	%r30, %r34, %r23, %r1;
	mul.wide.s32 	%rd83, %r30, 4;
	add.s64 	%rd84, %rd3, %rd83;
	ld.global.f32 	%f73, [%rd84];
	add.s64 	%rd85, %rd2, %rd83;
	ld.global.f32 	%f74, [%rd85];
	add.f32 	%f75, %f73, %f74;
	add.s64 	%rd86, %rd1, %rd83;
	st.global.f32 	[%rd86], %f75;
	mul.wide.s32 	%rd87, %r23, 4;
	add.s64 	%rd88, %rd84, %rd87;
	ld.global.f32 	%f76, [%rd88];
	add.s64 	%rd89, %rd85, %rd87;
	ld.global.f32 	%f77, [%rd89];
	add.f32 	%f78, %f76, %f77;
	add.s64 	%rd90, %rd86, %rd87;
	st.global.f32 	[%rd90], %f78;
	add.s64 	%rd91, %rd88, %rd87;
	ld.global.f32 	%f79, [%rd91];
	add.s64 	%rd92, %rd89, %rd87;
	ld.global.f32 	%f80, [%rd92];
	add.f32 	%f81, %f79, %f80;
	add.s64 	%rd93, %rd90, %rd87;
	st.global.f32 	[%rd93], %f81;
	add.s64 	%rd94, %rd91, %rd87;
	ld.global.f32 	%f82, [%rd94];
	add.s64 	%rd95, %rd92, %rd87;
	ld.global.f32 	%f83, [%rd95];
	add.f32 	%f84, %f82, %f83;
	add.s64 	%rd96, %rd93, %rd87;
	st.global.f32 	[%rd96], %f84;
	add.s32 	%r34, %r34, 4;
$L__BB0_10:
	setp.eq.s32 	%p10, %r14, 0;
	@%p10 bra 	$L__BB0_13;
	mad.lo.s32 	%r37, %r34, %r23, %r1;
	neg.s32 	%r36, %r14;
$L__BB0_12:
	.pragma "nounroll";
	mul.wide.s32 	%rd97, %r37, 4;
	add.s64 	%rd98, %rd3, %rd97;
	ld.global.f32 	%f85, [%rd98];
	add.s64 	%rd99, %rd2, %rd97;
	ld.global.f32 	%f86, [%rd99];
	add.f32 	%f87, %f85, %f86;
	add.s64 	%rd100, %rd1, %rd97;
	st.global.f32 	[%rd100], %f87;
	add.s32 	%r37, %r37, %r23;
	add.s32 	%r36, %r36, 1;
	setp.ne.s32 	%p11, %r36, 0;
	@%p11 bra 	$L__BB0_12;
$L__BB0_13:
	ret;

}


// ===== COMPILED SASS (sm_100) =====

	.target	sm_100

	.elftype	@"ET_EXEC"


//--------------------- .note.nv.tkinfo           --------------------------
	.section	.note.nv.tkinfo,"",@"SHT_NOTE"
	.sectionflags	@"SHF_NOTE_NV_TKINFO"
	.tkinfo
        /*0018*/ 	.word	0x00000002
        /*0030*/ 	.string	""
        /*0030*/ 	.string	"ptxas"
        /*0030*/ 	.string	"Cuda compilation tools, release 13.0, V13.0.88"
        /*0030*/ 	.string	"Build cuda_13.0.r13.0/compiler.36424714_0"
        /*0030*/ 	.string	"-arch sm_100 -m 64 "



//--------------------- .note.nv.cuinfo           --------------------------
	.section	.note.nv.cuinfo,"",@"SHT_NOTE"
	.sectionflags	@"SHF_NOTE_NV_CUINFO"
        /*0018*/ 	.short	0x0002
        /*001a*/ 	.short	0x0064
        /*001c*/ 	.short	0x0082
	.zero		2


//--------------------- .nv.info                  --------------------------
	.section	.nv.info,"",@"SHT_CUDA_INFO"
	.align	4


	//----- nvinfo : EIATTR_REGCOUNT
	.align		4
        /*0000*/ 	.byte	0x04, 0x2f
        /*0002*/ 	.short	(.L_1 - .L_0)
	.align		4
.L_0:
        /*0004*/ 	.word	index@(_Z17sumMatrixOnDevicePfS_S_ii)
        /*0008*/ 	.word	0x0000001e


	//----- nvinfo : EIATTR_FRAME_SIZE
	.align		4
.L_1:
        /*000c*/ 	.byte	0x04, 0x11
        /*000e*/ 	.short	(.L_3 - .L_2)
	.align		4
.L_2:
        /*0010*/ 	.word	index@(_Z17sumMatrixOnDevicePfS_S_ii)
        /*0014*/ 	.word	0x00000000


	//----- nvinfo : EIATTR_MIN_STACK_SIZE
	.align		4
.L_3:
        /*0018*/ 	.byte	0x04, 0x12
        /*001a*/ 	.short	(.L_5 - .L_4)
	.align		4
.L_4:
        /*001c*/ 	.word	index@(_Z17sumMatrixOnDevicePfS_S_ii)
        /*0020*/ 	.word	0x00000000
.L_5:


//--------------------- .nv.compat                --------------------------
	.section	.nv.compat,"",@"SHT_CUDA_COMPAT_INFO"
	.align	4
        /*0000*/ 	.byte	0x02, 0x09, 0x00, 0x00, 0x02, 0x02, 0x01, 0x00, 0x02, 0x05, 0x05, 0x00, 0x03, 0x07, 0x01, 0x01
        /*0010*/ 	.byte	0x02, 0x03, 0x00, 0x00, 0x02, 0x06, 0x01, 0x00, 0x04, 0x0b, 0x08, 0x00, 0x09, 0x00, 0x00, 0x00
        /*0020*/ 	.byte	0x00, 0x00, 0x00, 0x00


//--------------------- .nv.info._Z17sumMatrixOnDevicePfS_S_ii --------------------------
	.section	.nv.info._Z17sumMatrixOnDevicePfS_S_ii,"",@"SHT_CUDA_INFO"
	.sectionflags	@""
	.align	4


	//----- nvinfo : EIATTR_CUDA_API_VERSION
	.align		4
        /*0000*/ 	.byte	0x04, 0x37
        /*0002*/ 	.short	(.L_7 - .L_6)
.L_6:
        /*0004*/ 	.word	0x00000082


	//----- nvinfo : EIATTR_KPARAM_INFO
	.align		4
.L_7:
        /*0008*/ 	.byte	0x04, 0x17
        /*000a*/ 	.short	(.L_9 - .L_8)
.L_8:
        /*000c*/ 	.word	0x00000000
        /*0010*/ 	.short	0x0004
        /*0012*/ 	.short	0x001c
        /*0014*/ 	.byte	0x00, 0xf0, 0x11, 0x00


	//----- nvinfo : EIATTR_KPARAM_INFO
	.align		4
.L_9:
        /*0018*/ 	.byte	0x04, 0x17
        /*001a*/ 	.short	(.L_11 - .L_10)
.L_10:
        /*001c*/ 	.word	0x00000000
        /*0020*/ 	.short	0x0003
        /*0022*/ 	.short	0x0018
        /*0024*/ 	.byte	0x00, 0xf0, 0x11, 0x00


	//----- nvinfo : EIATTR_KPARAM_INFO
	.align		4
.L_11:
        /*0028*/ 	.byte	0x04, 0x17
        /*002a*/ 	.short	(.L_13 - .L_12)
.L_12:
        /*002c*/ 	.word	0x00000000
        /*0030*/ 	.short	0x0002
        /*0032*/ 	.short	0x0010
        /*0034*/ 	.byte	0x00, 0xf5, 0x21, 0x00


	//----- nvinfo : EIATTR_KPARAM_INFO
	.align		4
.L_13:
        /*0038*/ 	.byte	0x04, 0x17
        /*003a*/ 	.short	(.L_15 - .L_14)
.L_14:
        /*003c*/ 	.word	0x00000000
        /*0040*/ 	.short	0x0001
        /*0042*/ 	.short	0x0008
        /*0044*/ 	.byte	0x00, 0xf5, 0x21, 0x00


	//----- nvinfo : EIATTR_KPARAM_INFO
	.align		4
.L_15:
        /*0048*/ 	.byte	0x04, 0x17
        /*004a*/ 	.short	(.L_17 - .L_16)
.L_16:
        /*004c*/ 	.word	0x00000000
        /*0050*/ 	.short	0x0000
        /*0052*/ 	.short	0x0000
        /*0054*/ 	.byte	0x00, 0xf5, 0x21, 0x00


	//----- nvinfo : EIATTR_SPARSE_MMA_MASK
	.align		4
.L_17:
        /*0058*/ 	.byte	0x03, 0x50
        /*005a*/ 	.short	0x0000


	//----- nvinfo : EIATTR_MAXREG_COUNT
	.align		4
        /*005c*/ 	.byte	0x03, 0x1b
        /*005e*/ 	.short	0x00ff


	//----- nvinfo : EIATTR_MERCURY_ISA_VERSION
	.align		4
        /*0060*/ 	.byte	0x03, 0x5f
        /*0062*/ 	.short	0x0101


	//----- nvinfo : EIATTR_VRC_CTA_INIT_COUNT
	.align		4
        /*0064*/ 	.byte	0x02, 0x4a
	.zero		1
	.zero		1


	//----- nvinfo : EIATTR_EXIT_INSTR_OFFSETS
	.align		4
        /*0068*/ 	.byte	0x04, 0x1c
        /*006a*/ 	.short	(.L_19 - .L_18)


	//   ....[0]....
.L_18:
        /*006c*/ 	.word	0x00000080


	//   ....[1]....
        /*0070*/ 	.word	0x00000890


	//   ....[2]....
        /*0074*/ 	.word	0x00000cb0


	//   ....[3]....
        /*0078*/ 	.word	0x00000f10


	//   ....[4]....
        /*007c*/ 	.word	0x00001020


	//----- nvinfo : EIATTR_CBANK_PARAM_SIZE
	.align		4
.L_19:
        /*0080*/ 	.byte	0x03, 0x19
        /*0082*/ 	.short	0x0020


	//----- nvinfo : EIATTR_PARAM_CBANK
	.align		4
        /*0084*/ 	.byte	0x04, 0x0a
        /*0086*/ 	.short	(.L_21 - .L_20)
	.align		4
.L_20:
        /*0088*/ 	.word	index@(.nv.constant0._Z17sumMatrixOnDevicePfS_S_ii)
        /*008c*/ 	.short	0x0380
        /*008e*/ 	.short	0x0020


	//----- nvinfo : EIATTR_SW_WAR
	.align		4
.L_21:
        /*0090*/ 	.byte	0x04, 0x36
        /*0092*/ 	.short	(.L_23 - .L_22)
.L_22:
        /*0094*/ 	.word	0x00000008
.L_23:


//--------------------- .nv.callgraph             --------------------------
	.section	.nv.callgraph,"",@"SHT_CUDA_CALLGRAPH"
	.align	4
	.sectionentsize	8
	.align		4
        /*0000*/ 	.word	0x00000000
	.align		4
        /*0004*/ 	.word	0xffffffff
	.align		4
        /*0008*/ 	.word	0x00000000
	.align		4
        /*000c*/ 	.word	0xfffffffe
	.align		4
        /*0010*/ 	.word	0x00000000
	.align		4
        /*0014*/ 	.word	0xfffffffd
	.align		4
        /*0018*/ 	.word	0x00000000
	.align		4
        /*001c*/ 	.word	0xfffffffc


//--------------------- .text._Z17sumMatrixOnDevicePfS_S_ii --------------------------
	.section	.text._Z17sumMatrixOnDevicePfS_S_ii,"ax",@progbits
	.align	128
        .global         _Z17sumMatrixOnDevicePfS_S_ii
        .type           _Z17sumMatrixOnDevicePfS_S_ii,@function
        .size           _Z17sumMatrixOnDevicePfS_S_ii,(.L_x_6 - _Z17sumMatrixOnDevicePfS_S_ii)
        .other          _Z17sumMatrixOnDevicePfS_S_ii,@"STO_CUDA_ENTRY STV_DEFAULT"
_Z17sumMatrixOnDevicePfS_S_ii:
.text._Z17sumMatrixOnDevicePfS_S_ii:
[----:B------:R-:W-:Y:S01]  /*0000*/  LDC R1, c[0x0][0x37c] ;  /* 0x0000df00ff017b82 */ /* 0x000fe20000000800 */
[----:B------:R-:W0:Y:S07]  /*0010*/  S2R R5, SR_TID.X ;  /* 0x0000000000057919 */ /* 0x000e2e0000002100 */
[----:B------:R-:W0:Y:S08]  /*0020*/  S2UR UR4, SR_CTAID.X ;  /* 0x00000000000479c3 */ /* 0x000e300000002500 */
[----:B------:R-:W0:Y:S08]  /*0030*/  LDC R0, c[0x0][0x360] ;  /* 0x0000d800ff007b82 */ /* 0x000e300000000800 */
[----:B------:R-:W1:Y:S01]  /*0040*/  LDC.64 R2, c[0x0][0x398] ;  /* 0x0000e600ff027b82 */ /* 0x000e620000000a00 */
[----:B0-----:R-:W-:Y:S01]  /*0050*/  IMAD R5, R0, UR4, R5 ;  /* 0x0000000400057c24 */ /* 0x001fe2000f8e0205 */
[----:B-1----:R-:W-:-:S04]  /*0060*/  ISETP.GE.AND P0, PT, R3, 0x1, PT ;  /* 0x000000010300780c */ /* 0x002fc80003f06270 */
[----:B------:R-:W-:-:S13]  /*0070*/  ISETP.GE.U32.OR P0, PT, R5, R2, !P0 ;  /* 0x000000020500720c */ /* 0x000fda0004706470 */
[----:B------:R-:W-:Y:S05]  /*0080*/  @P0 EXIT ;  /* 0x000000000000094d */ /* 0x000fea0003800000 */
[C---:B------:R-:W-:Y:S01]  /*0090*/  ISETP.GE.U32.AND P1, PT, R3.reuse, 0x10, PT ;  /* 0x000000100300780c */ /* 0x040fe20003f26070 */
[----:B------:R-:W0:Y:S01]  /*00a0*/  LDCU.64 UR4, c[0x0][0x358] ;  /* 0x00006b00ff0477ac */ /* 0x000e220008000a00 */
[----:B------:R-:W-:Y:S01]  /*00b0*/  LOP3.LUT R6, R3, 0xf, RZ, 0xc0, !PT ;  /* 0x0000000f03067812 */ /* 0x000fe200078ec0ff */
[----:B------:R-:W-:-:S03]  /*00c0*/  HFMA2 R0, -RZ, RZ, 0, 0 ;  /* 0x00000000ff007431 */ /* 0x000fc600000001ff */
[----:B------:R-:W-:-:S07]  /*00d0*/  ISETP.NE.AND P0, PT, R6, RZ, PT ;  /* 0x000000ff0600720c */ /* 0x000fce0003f05270 */
[----:B------:R-:W-:Y:S06]  /*00e0*/  @!P1 BRA `(.L_x_0) ;  /* 0x0000000400e89947 */ /* 0x000fec0003800000 */
[----:B------:R-:W-:Y:S02]  /*00f0*/  LOP3.LUT R0, R3, 0x7ffffff0, RZ, 0xc0, !PT ;  /* 0x7ffffff003007812 */ /* 0x000fe400078ec0ff */
[----:B------:R-:W-:Y:S02]  /*0100*/  MOV R7, R5 ;  /* 0x0000000500077202 */ /* 0x000fe40000000f00 */
[----:B------:R-:W-:-:S07]  /*0110*/  IADD3 R4, PT, PT, -R0, RZ, RZ ;  /* 0x000000ff00047210 */ /* 0x000fce0007ffe1ff */
.L_x_1:
[----:B---3--:R-:W1:Y:S08]  /*0120*/  LDC.64 R16, c[0x0][0x380] ;  /* 0x0000e000ff107b82 */ /* 0x008e700000000a00 */
[----:B------:R-:W2:Y:S08]  /*0130*/  LDC.64 R18, c[0x0][0x388] ;  /* 0x0000e200ff127b82 */ /* 0x000eb00000000a00 */
[----:B------:R-:W3:Y:S01]  /*0140*/  LDC.64 R8, c[0x0][0x390] ;  /* 0x0000e400ff087b82 */ /* 0x000ee20000000a00 */
[----:B-1----:R-:W-:-:S05]  /*0150*/  IMAD.WIDE R16, R7, 0x4, R16 ;  /* 0x0000000407107825 */ /* 0x002fca00078e0210 */
[----:B0-----:R-:W4:Y:S01]  /*0160*/  LDG.E R10, desc[UR4][R16.64] ;  /* 0x00000004100a7981 */ /* 0x001f22000c1e1900 */
[----:B--2---:R-:W-:-:S05]  /*0170*/  IMAD.WIDE R18, R7, 0x4, R18 ;  /* 0x0000000407127825 */ /* 0x004fca00078e0212 */
[----:B------:R-:W4:Y:S01]  /*0180*/  LDG.E R11, desc[UR4][R18.64] ;  /* 0x00000004120b7981 */ /* 0x000f22000c1e1900 */
[----:B------:R-:W-:-:S04]  /*0190*/  IMAD.WIDE R12, R2, 0x4, R16 ;  /* 0x00000004020c7825 */ /* 0x000fc800078e0210 */
[----:B---3--:R-:W-:-:S04]  /*01a0*/  IMAD.WIDE R8, R7, 0x4, R8 ;  /* 0x0000000407087825 */ /* 0x008fc800078e0208 */
[----:B----4-:R-:W-:Y:S01]  /*01b0*/  FADD R23, R10, R11 ;  /* 0x0000000b0a177221 */ /* 0x010fe20000000000 */
[----:B------:R-:W-:-:S04]  /*01c0*/  IMAD.WIDE R10, R2, 0x4, R18 ;  /* 0x00000004020a7825 */ /* 0x000fc800078e0212 */
[----:B------:R0:W-:Y:S04]  /*01d0*/  STG.E desc[UR4][R8.64], R23 ;  /* 0x0000001708007986 */ /* 0x0001e8000c101904 */
[----:B------:R-:W2:Y:S04]  /*01e0*/  LDG.E R20, desc[UR4][R12.64] ;  /* 0x000000040c147981 */ /* 0x000ea8000c1e1900 */
[----:B------:R-:W2:Y:S01]  /*01f0*/  LDG.E R21, desc[UR4][R10.64] ;  /* 0x000000040a157981 */ /* 0x000ea2000c1e1900 */
[----:B------:R-:W-:-:S04]  /*0200*/  IMAD.WIDE R14, R2, 0x4, R8 ;  /* 0x00000004020e7825 */ /* 0x000fc800078e0208 */
[----:B------:R-:W-:-:S04]  /*0210*/  IMAD.WIDE R18, R2, 0x4, R12 ;  /* 0x0000000402127825 */ /* 0x000fc800078e020c */
[----:B------:R-:W-:-:S04]  /*0220*/  IMAD.WIDE R16, R2, 0x4, R10 ;  /* 0x0000000402107825 */ /* 0x000fc800078e020a */
[----:B--2---:R-:W-:-:S05]  /*0230*/  FADD R25, R20, R21 ;  /* 0x0000001514197221 */ /* 0x004fca0000000000 */
[----:B------:R1:W-:Y:S04]  /*0240*/  STG.E desc[UR4][R14.64], R25 ;  /* 0x000000190e007986 */ /* 0x0003e8000c101904 */
[----:B------:R-:W2:Y:S04]  /*0250*/  LDG.E R22, desc[UR4][R18.64] ;  /* 0x0000000412167981 */ /* 0x000ea8000c1e1900 */
[----:B------:R-:W2:Y:S01]  /*0260*/  LDG.E R27, desc[UR4][R16.64] ;  /* 0x00000004101b7981 */ /* 0x000ea2000c1e1900 */
[----:B------:R-:W-:-:S04]  /*0270*/  IMAD.WIDE R20, R2, 0x4, R14 ;  /* 0x0000000402147825 */ /* 0x000fc800078e020e */
[----:B------:R-:W-:-:S04]  /*0280*/  IMAD.WIDE R12, R2, 0x4, R18 ;  /* 0x00000004020c7825 */ /* 0x000fc800078e0212 */
[----:B0-----:R-:W-:-:S04]  /*0290*/  IMAD.WIDE R8, R2, 0x4, R16 ;  /* 0x0000000402087825 */ /* 0x001fc800078e0210 */
[----:B--2---:R-:W-:-:S05]  /*02a0*/  FADD R27, R22, R27 ;  /* 0x0000001b161b7221 */ /* 0x004fca0000000000 */
[----:B------:R0:W-:Y:S04]  /*02b0*/  STG.E desc[UR4][R20.64], R27 ;  /* 0x0000001b14007986 */ /* 0x0001e8000c101904 */
[----:B------:R-:W2:Y:S04]  /*02c0*/  LDG.E R22, desc[UR4][R12.64] ;  /* 0x000000040c167981 */ /* 0x000ea8000c1e1900 */
[----:B------:R-:W2:Y:S01]  /*02d0*/  LDG.E R23, desc[UR4][R8.64] ;  /* 0x0000000408177981 */ /* 0x000ea2000c1e1900 */
[----:B------:R-:W-:-:S04]  /*02e0*/  IMAD.WIDE R10, R2, 0x4, R20 ;  /* 0x00000004020a7825 */ /* 0x000fc800078e0214 */
[----:B------:R-:W-:-:S04]  /*02f0*/  IMAD.WIDE R18, R2, 0x4, R12 ;  /* 0x0000000402127825 */ /* 0x000fc800078e020c */
[----:B-1----:R-:W-:-:S04]  /*0300*/  IMAD.WIDE R14, R2, 0x4, R8 ;  /* 0x00000004020e7825 */ /* 0x002fc800078e0208 */
[----:B--2---:R-:W-:-:S05]  /*0310*/  FADD R23, R22, R23 ;  /* 0x0000001716177221 */ /* 0x004fca0000000000 */
        /* <DEDUP_REMOVED lines=8> */
[----:B------:R-:W3:Y:S04]  /*03a0*/  LDG.E R22, desc[UR4][R12.64] ;  /* 0x000000040c167981 */ /* 0x000ee8000c1e1900 */
[----:B0-----:R-:W3:Y:S01]  /*03b0*/  LDG.E R27, desc[UR4][R8.64] ;  /* 0x00000004081b7981 */ /* 0x001ee2000c1e1900 */
[----:B------:R-:W-:-:S04]  /*03c0*/  IMAD.WIDE R20, R2, 0x4, R16 ;  /* 0x0000000402147825 */ /* 0x000fc800078e0210 */
[----:B------:R-:W-:-:S04]  /*03d0*/  IMAD.WIDE R18, R2, 0x4, R12 ;  /* 0x0000000402127825 */ /* 0x000fc800078e020c */
[----:B-1----:R-:W-:-:S04]  /*03e0*/  IMAD.WIDE R10, R2, 0x4, R8 ;  /* 0x00000004020a7825 */ /* 0x002fc800078e0208 */
[----:B---3--:R-:W-:-:S05]  /*03f0*/  FADD R27, R22, R27 ;  /* 0x0000001b161b7221 */ /* 0x008fca0000000000 */
[----:B------:R0:W-:Y:S04]  /*0400*/  STG.E desc[UR4][R20.64], R27 ;  /* 0x0000001b14007986 */ /* 0x0001e8000c101904 */
[----:B------:R-:W3:Y:S04]  /*0410*/  LDG.E R22, desc[UR4][R18.64] ;  /* 0x0000000412167981 */ /* 0x000ee8000c1e1900 */
[----:B------:R-:W3:Y:S01]  /*0420*/  LDG.E R23, desc[UR4][R10.64] ;  /* 0x000000040a177981 */ /* 0x000ee2000c1e1900 */
[----:B------:R-:W-:-:S04]  /*0430*/  IMAD.WIDE R14, R2, 0x4, R20 ;  /* 0x00000004020e7825 */ /* 0x000fc800078e0214 */
[----:B------:R-:W-:-:S04]  /*0440*/  IMAD.WIDE R12, R2, 0x4, R18 ;  /* 0x00000004020c7825 */ /* 0x000fc800078e0212 */
[----:B------:R-:W-:-:S04]  /*0450*/  IMAD.WIDE R8, R2, 0x4, R10 ;  /* 0x0000000402087825 */ /* 0x000fc800078e020a */
[----:B---3--:R-:W-:-:S05]  /*0460*/  FADD R23, R22, R23 ;  /* 0x0000001716177221 */ /* 0x008fca0000000000 */
[----:B------:R1:W-:Y:S04]  /*0470*/  STG.E desc[UR4][R14.64], R23 ;  /* 0x000000170e007986 */ /* 0x0003e8000c101904 */
[----:B------:R-:W3:Y:S04]  /*0480*/  LDG.E R22, desc[UR4][R12.64] ;  /* 0x000000040c167981 */ /* 0x000ee8000c1e1900 */
[----:B--2---:R-:W3:Y:S01]  /*0490*/  LDG.E R25, desc[UR4][R8.64] ;  /* 0x0000000408197981 */ /* 0x004ee2000c1e1900 */
[----:B------:R-:W-:-:S04]  /*04a0*/  IMAD.WIDE R16, R2, 0x4, R14 ;  /* 0x0000000402107825 */ /* 0x000fc800078e020e */
[----:B------:R-:W-:-:S04]  /*04b0*/  IMAD.WIDE R18, R2, 0x4, R12 ;  /* 0x0000000402127825 */ /* 0x000fc800078e020c */
[----:B------:R-:W-:-:S04]  /*04c0*/  IMAD.WIDE R10, R2, 0x4, R8 ;  /* 0x00000004020a7825 */ /* 0x000fc800078e0208 */
[----:B---3--:R-:W-:-:S05]  /*04d0*/  FADD R25, R22, R25 ;  /* 0x0000001916197221 */ /* 0x008fca0000000000 */
[----:B------:R2:W-:Y:S04]  /*04e0*/  STG.E desc[UR4][R16.64], R25 ;  /* 0x0000001910007986 */ /* 0x0005e8000c101904 */
[----:B------:R-:W3:Y:S04]  /*04f0*/  LDG.E R22, desc[UR4][R18.64] ;  /* 0x0000000412167981 */ /* 0x000ee8000c1e1900 */
[----:B0-----:R-:W3:Y:S01]  /*0500*/  LDG.E R27, desc[UR4][R10.64] ;  /* 0x000000040a1b7981 */ /* 0x001ee2000c1e1900 */
[----:B------:R-:W-:-:S04]  /*0510*/  IMAD.WIDE R20, R2, 0x4, R16 ;  /* 0x0000000402147825 */ /* 0x000fc800078e0210 */
[----:B------:R-:W-:-:S04]  /*0520*/  IMAD.WIDE R12, R2, 0x4, R18 ;  /* 0x00000004020c7825 */ /* 0x000fc800078e0212 */
[----:B------:R-:W-:-:S04]  /*0530*/  IMAD.WIDE R8, R2, 0x4, R10 ;  /* 0x0000000402087825 */ /* 0x000fc800078e020a */
[----:B---3--:R-:W-:-:S05]  /*0540*/  FADD R27, R22, R27 ;  /* 0x0000001b161b7221 */ /* 0x008fca0000000000 */
[----:B------:R0:W-:Y:S04]  /*0550*/  STG.E desc[UR4][R20.64], R27 ;  /* 0x0000001b14007986 */ /* 0x0001e8000c101904 */
[----:B------:R-:W3:Y:S04]  /*0560*/  LDG.E R22, desc[UR4][R12.64] ;  /* 0x000000040c167981 */ /* 0x000ee8000c1e1900 */
[----:B-1----:R-:W3:Y:S01]  /*0570*/  LDG.E R23, desc[UR4][R8.64] ;  /* 0x0000000408177981 */ /* 0x002ee2000c1e1900 */
[----:B------:R-:W-:-:S04]  /*0580*/  IMAD.WIDE R14, R2, 0x4, R20 ;  /* 0x00000004020e7825 */ /* 0x000fc800078e0214 */
[----:B--2---:R-:W-:-:S04]  /*0590*/  IMAD.WIDE R16, R2, 0x4, R12 ;  /* 0x0000000402107825 */ /* 0x004fc800078e020c */
[----:B------:R-:W-:-:S04]  /*05a0*/  IMAD.WIDE R10, R2, 0x4, R8 ;  /* 0x00000004020a7825 */ /* 0x000fc800078e0208 */
[----:B---3--:R-:W-:-:S05]  /*05b0*/  FADD R23, R22, R23 ;  /* 0x0000001716177221 */ /* 0x008fca0000000000 */
        /* <DEDUP_REMOVED lines=11> */
[----:B-1----:R-:W-:-:S04]  /*0670*/  IMAD.WIDE R14, R2, 0x4, R12 ;  /* 0x00000004020e7825 */ /* 0x002fc800078e020c */
[----:B------:R-:W-:-:S04]  /*0680*/  IMAD.WIDE R10, R2, 0x4, R8 ;  /* 0x00000004020a7825 */ /* 0x000fc800078e0208 */
        /* <DEDUP_REMOVED lines=23> */
[----:B------:R-:W2:Y:S04]  /*0800*/  LDG.E R12, desc[UR4][R12.64] ;  /* 0x000000040c0c7981 */ /* 0x000ea8000c1e1900 */
[----:B------:R-:W2:Y:S01]  /*0810*/  LDG.E R9, desc[UR4][R8.64] ;  /* 0x0000000408097981 */ /* 0x000ea2000c1e1900 */
[----:B------:R-:W-:-:S04]  /*0820*/  IADD3 R4, PT, PT, R4, 0x10, RZ ;  /* 0x0000001004047810 */ /* 0x000fc80007ffe0ff */
[----:B------:R-:W-:Y:S01]  /*0830*/  ISETP.NE.AND P1, PT, R4, RZ, PT ;  /* 0x000000ff0400720c */ /* 0x000fe20003f25270 */
[C---:B-1----:R-:W-:Y:S01]  /*0840*/  IMAD.WIDE R16, R2.reuse, 0x4, R20 ;  /* 0x0000000402107825 */ /* 0x042fe200078e0214 */
[----:B------:R-:W-:-:S03]  /*0850*/  LEA R7, R2, R7, 0x4 ;  /* 0x0000000702077211 */ /* 0x000fc600078e20ff */
[----:B--2---:R-:W-:-:S05]  /*0860*/  FADD R19, R12, R9 ;  /* 0x000000090c137221 */ /* 0x004fca0000000000 */
[----:B------:R3:W-:Y:S03]  /*0870*/  STG.E desc[UR4][R16.64], R19 ;  /* 0x0000001310007986 */ /* 0x0007e6000c101904 */
[----:B------:R-:W-:Y:S05]  /*0880*/  @P1 BRA `(.L_x_1) ;  /* 0xfffffff800241947 */ /* 0x000fea000383ffff */
.L_x_0:
[----:B0-----:R-:W-:Y:S05]  /*0890*/  @!P0 EXIT ;  /* 0x000000000000894d */ /* 0x001fea0003800000 */
[----:B------:R-:W-:Y:S02]  /*08a0*/  ISETP.GE.U32.AND P0, PT, R6, 0x8, PT ;  /* 0x000000080600780c */ /* 0x000fe40003f06070 */
[----:B------:R-:W-:-:S04]  /*08b0*/  LOP3.LUT R4, R3, 0x7, RZ, 0xc0, !PT ;  /* 0x0000000703047812 */ /* 0x000fc800078ec0ff */
[----:B------:R-:W-:-:S07]  /*08c0*/  ISETP.NE.AND P1, PT, R4, RZ, PT ;  /* 0x000000ff0400720c */ /* 0x000fce0003f25270 */
[----:B------:R-:W-:Y:S06]  /*08d0*/  @!P0 BRA `(.L_x_2) ;  /* 0x0000000000f48947 */ /* 0x000fec0003800000 */
[----:B------:R-:W0:Y:S01]  /*08e0*/  LDC.64 R6, c[0x0][0x380] ;  /* 0x0000e000ff067b82 */ /* 0x000e220000000a00 */
[----:B------:R-:W-:-:S07]  /*08f0*/  IMAD R13, R0, R2, R5 ;  /* 0x00000002000d7224 */ /* 0x000fce00078e0205 */
[----:B------:R-:W1:Y:S08]  /*0900*/  LDC.64 R8, c[0x0][0x388] ;  /* 0x0000e200ff087b82 */ /* 0x000e700000000a00 */
[----:B------:R-:W2:Y:S01]  /*0910*/  LDC.64 R10, c[0x0][0x390] ;  /* 0x0000e400ff0a7b82 */ /* 0x000ea20000000a00 */
[----:B0-----:R-:W-:-:S05]  /*0920*/  IMAD.WIDE R6, R13, 0x4, R6 ;  /* 0x000000040d067825 */ /* 0x001fca00078e0206 */
[----:B------:R-:W3:Y:S01]  /*0930*/  LDG.E R12, desc[UR4][R6.64] ;  /* 0x00000004060c7981 */ /* 0x000ee2000c1e1900 */
[----:B-1----:R-:W-:-:S05]  /*0940*/  IMAD.WIDE R8, R13, 0x4, R8 ;  /* 0x000000040d087825 */ /* 0x002fca00078e0208 */
[----:B------:R-:W3:Y:S01]  /*0950*/  LDG.E R15, desc[UR4][R8.64] ;  /* 0x00000004080f7981 */ /* 0x000ee2000c1e1900 */
[----:B--2---:R-:W-:-:S04]  /*0960*/  IMAD.WIDE R10, R13, 0x4, R10 ;  /* 0x000000040d0a7825 */ /* 0x004fc800078e020a */
[----:B---3--:R-:W-:Y:S01]  /*0970*/  FADD R21, R12, R15 ;  /* 0x0000000f0c157221 */ /* 0x008fe20000000000 */
[----:B------:R-:W-:-:S04]  /*0980*/  IMAD.WIDE R12, R2, 0x4, R6 ;  /* 0x00000004020c7825 */ /* 0x000fc800078e0206 */
[C---:B------:R-:W-:Y:S01]  /*0990*/  IMAD.WIDE R14, R2.reuse, 0x4, R8 ;  /* 0x00000004020e7825 */ /* 0x040fe200078e0208 */
        /* <DEDUP_REMOVED lines=11> */
[----:B0-----:R-:W-:-:S04]  /*0a50*/  IMAD.WIDE R10, R2, 0x4, R6 ;  /* 0x00000004020a7825 */ /* 0x001fc800078e0206 */
[----:B------:R-:W-:-:S04]  /*0a60*/  IMAD.WIDE R12, R2, 0x4, R8 ;  /* 0x00000004020c7825 */ /* 0x000fc800078e0208 */
        /* <DEDUP_REMOVED lines=10> */
[----:B-1----:R-:W3:Y:S01]  /*0b10*/  LDG.E R23, desc[UR4][R8.64] ;  /* 0x0000000408177981 */ /* 0x002ee2000c1e1900 */
        /* <DEDUP_REMOVED lines=19> */
[----:B------:R-:W0:Y:S04]  /*0c50*/  LDG.E R10, desc[UR4][R10.64] ;  /* 0x000000040a0a7981 */ /* 0x000e28000c1e1900 */
[----:B------:R-:W0:Y:S01]  /*0c60*/  LDG.E R13, desc[UR4][R12.64] ;  /* 0x000000040c0d7981 */ /* 0x000e22000c1e1900 */
[----:B-1----:R-:W-:Y:S01]  /*0c70*/  IMAD.WIDE R16, R2, 0x4, R14 ;  /* 0x0000000402107825 */ /* 0x002fe200078e020e */
[----:B------:R-:W-:-:S03]  /*0c80*/  IADD3 R0, PT, PT, R0, 0x8, RZ ;  /* 0x0000000800007810 */ /* 0x000fc60007ffe0ff */
[----:B0-----:R-:W-:-:S05]  /*0c90*/  FADD R19, R10, R13 ;  /* 0x0000000d0a137221 */ /* 0x001fca0000000000 */
[----:B------:R2:W-:Y:S02]  /*0ca0*/  STG.E desc[UR4][R16.64], R19 ;  /* 0x0000001310007986 */ /* 0x0005e4000c101904 */
.L_x_2:
[----:B------:R-:W-:Y:S05]  /*0cb0*/  @!P1 EXIT ;  /* 0x000000000000994d */ /* 0x000fea0003800000 */
[----:B------:R-:W-:Y:S02]  /*0cc0*/  ISETP.GE.U32.AND P0, PT, R4, 0x4, PT ;  /* 0x000000040400780c */ /* 0x000fe40003f06070 */
[----:B------:R-:W-:-:S04]  /*0cd0*/  LOP3.LUT R3, R3, 0x3, RZ, 0xc0, !PT ;  /* 0x0000000303037812 */ /* 0x000fc800078ec0ff */
[----:B------:R-:W-:-:S07]  /*0ce0*/  ISETP.NE.AND P1, PT, R3, RZ, PT ;  /* 0x000000ff0300720c */ /* 0x000fce0003f25270 */
[----:B------:R-:W-:Y:S06]  /*0cf0*/  @!P0 BRA `(.L_x_3) ;  /* 0x0000000000848947 */ /* 0x000fec0003800000 */
[----:B------:R-:W0:Y:S01]  /*0d00*/  LDC.64 R6, c[0x0][0x380] ;  /* 0x0000e000ff067b82 */ /* 0x000e220000000a00 */
[----:B--2---:R-:W-:-:S07]  /*0d10*/  IMAD R15, R0, R2, R5 ;  /* 0x00000002000f7224 */ /* 0x004fce00078e0205 */
[----:B------:R-:W1:Y:S08]  /*0d20*/  LDC.64 R8, c[0x0][0x388] ;  /* 0x0000e200ff087b82 */ /* 0x000e700000000a00 */
[----:B------:R-:W2:Y:S01]  /*0d30*/  LDC.64 R10, c[0x0][0x390] ;  /* 0x0000e400ff0a7b82 */ /* 0x000ea20000000a00 */
[----:B0-----:R-:W-:-:S05]  /*0d40*/  IMAD.WIDE R6, R15, 0x4, R6 ;  /* 0x000000040f067825 */ /* 0x001fca00078e0206 */
[----:B------:R-:W3:Y:S01]  /*0d50*/  LDG.E R4, desc[UR4][R6.64] ;  /* 0x0000000406047981 */ /* 0x000ee2000c1e1900 */
[----:B-1----:R-:W-:-:S05]  /*0d60*/  IMAD.WIDE R8, R15, 0x4, R8 ;  /* 0x000000040f087825 */ /* 0x002fca00078e0208 */
[----:B------:R-:W3:Y:S01]  /*0d70*/  LDG.E R13, desc[UR4][R8.64] ;  /* 0x00000004080d7981 */ /* 0x000ee2000c1e1900 */
[----:B--2---:R-:W-:-:S04]  /*0d80*/  IMAD.WIDE R10, R15, 0x4, R10 ;  /* 0x000000040f0a7825 */ /* 0x004fc800078e020a */
[----:B------:R-:W-:-:S04]  /*0d90*/  IMAD.WIDE R14, R2, 0x4, R8 ;  /* 0x00000004020e7825 */ /* 0x000fc800078e0208 */
[----:B---3--:R-:W-:Y:S01]  /*0da0*/  FADD R21, R4, R13 ;  /* 0x0000000d04157221 */ /* 0x008fe20000000000 */
        /* <DEDUP_REMOVED lines=16> */
[----:B------:R-:W1:Y:S04]  /*0eb0*/  LDG.E R10, desc[UR4][R10.64] ;  /* 0x000000040a0a7981 */ /* 0x000e68000c1e1900 */
[----:B------:R-:W1:Y:S01]  /*0ec0*/  LDG.E R13, desc[UR4][R12.64] ;  /* 0x000000040c0d7981 */ /* 0x000e62000c1e1900 */
[----:B------:R-:W-:Y:S01]  /*0ed0*/  IMAD.WIDE R14, R2, 0x4, R18 ;  /* 0x00000004020e7825 */ /* 0x000fe200078e0212 */
[----:B------:R-:W-:-:S03]  /*0ee0*/  IADD3 R0, PT, PT, R0, 0x4, RZ ;  /* 0x0000000400007810 */ /* 0x000fc60007ffe0ff */
[----:B-1----:R-:W-:-:S05]  /*0ef0*/  FADD R17, R10, R13 ;  /* 0x0000000d0a117221 */ /* 0x002fca0000000000 */
[----:B------:R0:W-:Y:S02]  /*0f00*/  STG.E desc[UR4][R14.64], R17 ;  /* 0x000000110e007986 */ /* 0x0001e4000c101904 */
.L_x_3:
[----:B------:R-:W-:Y:S05]  /*0f10*/  @!P1 EXIT ;  /* 0x000000000000994d */ /* 0x000fea0003800000 */
[----:B------:R-:W1:Y:S01]  /*0f20*/  LDC.64 R6, c[0x0][0x390] ;  /* 0x0000e400ff067b82 */ /* 0x000e620000000a00 */
[----:B0-23--:R-:W-:Y:S01]  /*0f30*/  IMAD R17, R0, R2, R5 ;  /* 0x0000000200117224 */ /* 0x00dfe200078e0205 */
[----:B------:R-:W-:-:S06]  /*0f40*/  IADD3 R3, PT, PT, -R3, RZ, RZ ;  /* 0x000000ff03037210 */ /* 0x000fcc0007ffe1ff */
[----:B------:R-:W0:Y:S08]  /*0f50*/  LDC.64 R8, c[0x0][0x380] ;  /* 0x0000e000ff087b82 */ /* 0x000e300000000a00 */
[----:B------:R-:W2:Y:S02]  /*0f60*/  LDC.64 R10, c[0x0][0x388] ;  /* 0x0000e200ff0a7b82 */ /* 0x000ea40000000a00 */
.L_x_4:
[----:B0-----:R-:W-:-:S04]  /*0f70*/  IMAD.WIDE R4, R17, 0x4, R8 ;  /* 0x0000000411047825 */ /* 0x001fc800078e0208 */
[----:B--2---:R-:W-:Y:S02]  /*0f80*/  IMAD.WIDE R12, R17, 0x4, R10 ;  /* 0x00000004110c7825 */ /* 0x004fe400078e020a */
[----:B------:R-:W2:Y:S04]  /*0f90*/  LDG.E R4, desc[UR4][R4.64] ;  /* 0x0000000404047981 */ /* 0x000ea8000c1e1900 */
[----:B------:R-:W2:Y:S01]  /*0fa0*/  LDG.E R13, desc[UR4][R12.64] ;  /* 0x000000040c0d7981 */ /* 0x000ea2000c1e1900 */
[----:B------:R-:W-:Y:S01]  /*0fb0*/  IADD3 R3, PT, PT, R3, 0x1, RZ ;  /* 0x0000000103037810 */ /* 0x000fe20007ffe0ff */
[C---:B-1-3--:R-:W-:Y:S01]  /*0fc0*/  IMAD.WIDE R14, R17.reuse, 0x4, R6 ;  /* 0x00000004110e7825 */ /* 0x04afe200078e0206 */
[----:B------:R-:W-:Y:S02]  /*0fd0*/  IADD3 R17, PT, PT, R17, R2, RZ ;  /* 0x0000000211117210 */ /* 0x000fe40007ffe0ff */
[----:B------:R-:W-:Y:S01]  /*0fe0*/  ISETP.NE.AND P0, PT, R3, RZ, PT ;  /* 0x000000ff0300720c */ /* 0x000fe20003f05270 */
[----:B--2---:R-:W-:-:S05]  /*0ff0*/  FADD R19, R4, R13 ;  /* 0x0000000d04137221 */ /* 0x004fca0000000000 */
[----:B------:R3:W-:Y:S07]  /*1000*/  STG.E desc[UR4][R14.64], R19 ;  /* 0x000000130e007986 */ /* 0x0007ee000c101904 */
[----:B------:R-:W-:Y:S05]  /*1010*/  @P0 BRA `(.L_x_4) ;  /* 0xfffffffc00d40947 */ /* 0x000fea000383ffff */
[----:B------:R-:W-:Y:S05]  /*1020*/  EXIT ;  /* 0x000000000000794d */ /* 0x000fea0003800000 */
.L_x_5:
[----:B------:R-:W-:-:S00]  /*1030*/  BRA `(.L_x_5) ;  /* 0xfffffffc00fc7947 */ /* 0x000fc0000383ffff */
[----:B------:R-:W-:-:S00]  /*1040*/  NOP ;  /* 0x0000000000007918 */ /* 0x000fc00000000000 */
        /* <DEDUP_REMOVED lines=11> */
.L_x_6:


//--------------------- .nv.shared.reserved.0     --------------------------
	.section	.nv.shared.reserved.0,"aw",@nobits
	.weak		__nv_reservedSMEM_offset_0_alias
	.size		__nv_reservedSMEM_offset_0_alias, 0, 64
	.other		__nv_reservedSMEM_offset_0_alias,@"STO_CUDA_RESERVED_SHARED STV_DEFAULT"
__nv_reservedSMEM_offset_0_alias:
	.zero		0
	.zero		64


//--------------------- .nv.constant0._Z17sumMatrixOnDevicePfS_S_ii --------------------------
	.section	.nv.constant0._Z17sumMatrixOnDevicePfS_S_ii,"a",@progbits
	.sectionflags	@""
	.align	4
.nv.constant0._Z17sumMatrixOnDevicePfS_S_ii:
	.zero		928


//--------------------- SYMBOLS --------------------------

	.type		.nv.reservedSmem.offset0,@object
	.size		.nv.reservedSmem.offset0,0x4
